//
// Generated by NVIDIA NVVM Compiler
//
// Compiler Build ID: CL-36424714
// Cuda compilation tools, release 13.0, V13.0.88
// Based on NVVM 20.0.0
//

.version 9.0
.target sm_100
.address_size 64

	// .globl	_Z22uint_to_int_conversionPjPii
// _ZZ10block_permPiS_iE11shared_data has been demoted

.visible .entry _Z22uint_to_int_conversionPjPii(
	.param .u64 .ptr .align 1 _Z22uint_to_int_conversionPjPii_param_0,
	.param .u64 .ptr .align 1 _Z22uint_to_int_conversionPjPii_param_1,
	.param .u32 _Z22uint_to_int_conversionPjPii_param_2
)
{
	.reg .b32 	%r<8>;
	.reg .b64 	%rd<8>;

	ld.param.u64 	%rd1, [_Z22uint_to_int_conversionPjPii_param_0];
	ld.param.u64 	%rd2, [_Z22uint_to_int_conversionPjPii_param_1];
	ld.param.u32 	%r1, [_Z22uint_to_int_conversionPjPii_param_2];
	cvta.to.global.u64 	%rd3, %rd2;
	cvta.to.global.u64 	%rd4, %rd1;
	mov.u32 	%r2, %tid.x;
	mov.u32 	%r3, %ctaid.x;
	mov.u32 	%r4, %ntid.x;
	mad.lo.s32 	%r5, %r3, %r4, %r2;
	mul.wide.s32 	%rd5, %r5, 4;
	add.s64 	%rd6, %rd4, %rd5;
	ld.global.u32 	%r6, [%rd6];
	rem.u32 	%r7, %r6, %r1;
	add.s64 	%rd7, %rd3, %rd5;
	st.global.u32 	[%rd7], %r7;
	ret;

}
	// .globl	_Z10block_permPiS_i
.visible .entry _Z10block_permPiS_i(
	.param .u64 .ptr .align 1 _Z10block_permPiS_i_param_0,
	.param .u64 .ptr .align 1 _Z10block_permPiS_i_param_1,
	.param .u32 _Z10block_permPiS_i_param_2
)
{
	.reg .pred 	%p<2>;
	.reg .b32 	%r<15>;
	.reg .b64 	%rd<11>;
	// demoted variable
	.shared .align 4 .b8 _ZZ10block_permPiS_iE11shared_data[4096];
	ld.param.u64 	%rd1, [_Z10block_permPiS_i_param_0];
	ld.param.u64 	%rd2, [_Z10block_permPiS_i_param_1];
	ld.param.u32 	%r4, [_Z10block_permPiS_i_param_2];
	mov.u32 	%r5, %ctaid.x;
	mov.u32 	%r6, %ntid.x;
	mul.lo.s32 	%r1, %r5, %r6;
	mov.u32 	%r2, %tid.x;
	add.s32 	%r3, %r1, %r2;
	setp.lt.u32 	%p1, %r4, %r3;
	@%p1 bra 	$L__BB1_2;
	cvta.to.global.u64 	%rd3, %rd1;
	cvta.to.global.u64 	%rd4, %rd2;
	mul.wide.s32 	%rd5, %r1, 4;
	add.s64 	%rd6, %rd3, %rd5;
	ld.global.u32 	%r7, [%rd6];
	shl.b32 	%r8, %r2, 2;
	mov.u32 	%r9, _ZZ10block_permPiS_iE11shared_data;
	add.s32 	%r10, %r9, %r8;
	st.shared.u32 	[%r10], %r7;
	bar.sync 	0;
	mul.wide.u32 	%rd7, %r2, 4;
	add.s64 	%rd8, %rd4, %rd7;
	ld.global.u32 	%r11, [%rd8];
	shl.b32 	%r12, %r11, 2;
	add.s32 	%r13, %r9, %r12;
	ld.shared.u32 	%r14, [%r13];
	mul.wide.u32 	%rd9, %r3, 4;
	add.s64 	%rd10, %rd3, %rd9;
	st.global.u32 	[%rd10], %r14;
$L__BB1_2:
	ret;

}
	// .globl	_Z14block_perm_orgPiS_i
.visible .entry _Z14block_perm_orgPiS_i(
	.param .u64 .ptr .align 1 _Z14block_perm_orgPiS_i_param_0,
	.param .u64 .ptr .align 1 _Z14block_perm_orgPiS_i_param_1,
	.param .u32 _Z14block_perm_orgPiS_i_param_2
)
{
	.reg .pred 	%p<2>;
	.reg .b32 	%r<10>;
	.reg .b64 	%rd<11>;

	ld.param.u64 	%rd1, [_Z14block_perm_orgPiS_i_param_0];
	ld.param.u64 	%rd2, [_Z14block_perm_orgPiS_i_param_1];
	ld.param.u32 	%r4, [_Z14block_perm_orgPiS_i_param_2];
	mov.u32 	%r5, %ctaid.x;
	mov.u32 	%r6, %ntid.x;
	mul.lo.s32 	%r1, %r5, %r6;
	mov.u32 	%r2, %tid.x;
	add.s32 	%r3, %r1, %r2;
	setp.lt.u32 	%p1, %r4, %r3;
	@%p1 bra 	$L__BB2_2;
	cvta.to.global.u64 	%rd3, %rd2;
	cvta.to.global.u64 	%rd4, %rd1;
	mul.wide.u32 	%rd5, %r2, 4;
	add.s64 	%rd6, %rd3, %rd5;
	ld.global.u32 	%r7, [%rd6];
	add.s32 	%r8, %r7, %r1;
	mul.wide.s32 	%rd7, %r8, 4;
	add.s64 	%rd8, %rd4, %rd7;
	ld.global.u32 	%r9, [%rd8];
	bar.sync 	0;
	mul.wide.u32 	%rd9, %r3, 4;
	add.s64 	%rd10, %rd4, %rd9;
	st.global.u32 	[%rd10], %r9;
$L__BB2_2:
	ret;

}


// ===== COMPILED SASS (sm_100) =====

	.target	sm_100

	.elftype	@"ET_EXEC"


//--------------------- .note.nv.tkinfo           --------------------------
	.section	.note.nv.tkinfo,"",@"SHT_NOTE"
	.sectionflags	@"SHF_NOTE_NV_TKINFO"
	.tkinfo
        /*0018*/ 	.word	0x00000002
        /*0030*/ 	.string	""
        /*0030*/ 	.string	"ptxas"
        /*0030*/ 	.string	"Cuda compilation tools, release 13.0, V13.0.88"
        /*0030*/ 	.string	"Build cuda_13.0.r13.0/compiler.36424714_0"
        /*0030*/ 	.string	"-arch sm_100 -m 64 "



//--------------------- .note.nv.cuinfo           --------------------------
	.section	.note.nv.cuinfo,"",@"SHT_NOTE"
	.sectionflags	@"SHF_NOTE_NV_CUINFO"
        /*0018*/ 	.short	0x0002
        /*001a*/ 	.short	0x0064
        /*001c*/ 	.short	0x0082
	.zero		2


//--------------------- .nv.info                  --------------------------
	.section	.nv.info,"",@"SHT_CUDA_INFO"
	.align	4


	//----- nvinfo : EIATTR_REGCOUNT
	.align		4
        /*0000*/ 	.byte	0x04, 0x2f
        /*0002*/ 	.short	(.L_1 - .L_0)
	.align		4
.L_0:
        /*0004*/ 	.word	index@(_Z22uint_to_int_conversionPjPii)
        /*0008*/ 	.word	0x0000000c


	//----- nvinfo : EIATTR_FRAME_SIZE
	.align		4
.L_1:
        /*000c*/ 	.byte	0x04, 0x11
        /*000e*/ 	.short	(.L_3 - .L_2)
	.align		4
.L_2:
        /*0010*/ 	.word	index@(_Z22uint_to_int_conversionPjPii)
        /*0014*/ 	.word	0x00000000


	//----- nvinfo : EIATTR_REGCOUNT
	.align		4
.L_3:
        /*0018*/ 	.byte	0x04, 0x2f
        /*001a*/ 	.short	(.L_5 - .L_4)
	.align		4
.L_4:
        /*001c*/ 	.word	index@(_Z10block_permPiS_i)
        /*0020*/ 	.word	0x00000010


	//----- nvinfo : EIATTR_FRAME_SIZE
	.align		4
.L_5:
        /*0024*/ 	.byte	0x04, 0x11
        /*0026*/ 	.short	(.L_7 - .L_6)
	.align		4
.L_6:
        /*0028*/ 	.word	index@(_Z10block_permPiS_i)
        /*002c*/ 	.word	0x00000000


	//----- nvinfo : EIATTR_REGCOUNT
	.align		4
.L_7:
        /*0030*/ 	.byte	0x04, 0x2f
        /*0032*/ 	.short	(.L_9 - .L_8)
	.align		4
.L_8:
        /*0034*/ 	.word	index@(_Z14block_perm_orgPiS_i)
        /*0038*/ 	.word	0x0000000c


	//----- nvinfo : EIATTR_FRAME_SIZE
	.align		4
.L_9:
        /*003c*/ 	.byte	0x04, 0x11
        /*003e*/ 	.short	(.L_11 - .L_10)
	.align		4
.L_10:
        /*0040*/ 	.word	index@(_Z14block_perm_orgPiS_i)
        /*0044*/ 	.word	0x00000000


	//----- nvinfo : EIATTR_MIN_STACK_SIZE
	.align		4
.L_11:
        /*0048*/ 	.byte	0x04, 0x12
        /*004a*/ 	.short	(.L_13 - .L_12)
	.align		4
.L_12:
        /*004c*/ 	.word	index@(_Z14block_perm_orgPiS_i)
        /*0050*/ 	.word	0x00000000


	//----- nvinfo : EIATTR_MIN_STACK_SIZE
	.align		4
.L_13:
        /*0054*/ 	.byte	0x04, 0x12
        /*0056*/ 	.short	(.L_15 - .L_14)
	.align		4
.L_14:
        /*0058*/ 	.word	index@(_Z10block_permPiS_i)
        /*005c*/ 	.word	0x00000000


	//----- nvinfo : EIATTR_MIN_STACK_SIZE
	.align		4
.L_15:
        /*0060*/ 	.byte	0x04, 0x12
        /*0062*/ 	.short	(.L_17 - .L_16)
	.align		4
.L_16:
        /*0064*/ 	.word	index@(_Z22uint_to_int_conversionPjPii)
        /*0068*/ 	.word	0x00000000
.L_17:


//--------------------- .nv.compat                --------------------------
	.section	.nv.compat,"",@"SHT_CUDA_COMPAT_INFO"
	.align	4
        /*0000*/ 	.byte	0x02, 0x09, 0x00, 0x00, 0x02, 0x02, 0x01, 0x00, 0x02, 0x05, 0x05, 0x00, 0x03, 0x07, 0x01, 0x01
        /*0010*/ 	.byte	0x02, 0x03, 0x00, 0x00, 0x02, 0x06, 0x01, 0x00, 0x04, 0x0b, 0x08, 0x00, 0x09, 0x00, 0x00, 0x00
        /*0020*/ 	.byte	0x00, 0x00, 0x00, 0x00


//--------------------- .nv.info._Z14block_perm_orgPiS_i --------------------------
	.section	.nv.info._Z14block_perm_orgPiS_i,"",@"SHT_CUDA_INFO"
	.sectionflags	@""
	.align	4


	//----- nvinfo : EIATTR_CUDA_API_VERSION
	.align		4
        /*0000*/ 	.byte	0x04, 0x37
        /*0002*/ 	.short	(.L_19 - .L_18)
.L_18:
        /*0004*/ 	.word	0x00000082


	//----- nvinfo : EIATTR_KPARAM_INFO
	.align		4
.L_19:
        /*0008*/ 	.byte	0x04, 0x17
        /*000a*/ 	.short	(.L_21 - .L_20)
.L_20:
        /*000c*/ 	.word	0x00000000
        /*0010*/ 	.short	0x0002
        /*0012*/ 	.short	0x0010
        /*0014*/ 	.byte	0x00, 0xf0, 0x11, 0x00


	//----- nvinfo : EIATTR_KPARAM_INFO
	.align		4
.L_21:
        /*0018*/ 	.byte	0x04, 0x17
        /*001a*/ 	.short	(.L_23 - .L_22)
.L_22:
        /*001c*/ 	.word	0x00000000
        /*0020*/ 	.short	0x0001
        /*0022*/ 	.short	0x0008
        /*0024*/ 	.byte	0x00, 0xf5, 0x21, 0x00


	//----- nvinfo : EIATTR_KPARAM_INFO
	.align		4
.L_23:
        /*0028*/ 	.byte	0x04, 0x17
        /*002a*/ 	.short	(.L_25 - .L_24)
.L_24:
        /*002c*/ 	.word	0x00000000
        /*0030*/ 	.short	0x0000
        /*0032*/ 	.short	0x0000
        /*0034*/ 	.byte	0x00, 0xf5, 0x21, 0x00


	//----- nvinfo : EIATTR_SPARSE_MMA_MASK
	.align		4
.L_25:
        /*0038*/ 	.byte	0x03, 0x50
        /*003a*/ 	.short	0x0000


	//----- nvinfo : EIATTR_MAXREG_COUNT
	.align		4
        /*003c*/ 	.byte	0x03, 0x1b
        /*003e*/ 	.short	0x00ff


	//----- nvinfo : EIATTR_NUM_BARRIERS
	.align		4
        /*0040*/ 	.byte	0x02, 0x4c
        /*0042*/ 	.byte	0x01
	.zero		1


	//----- nvinfo : EIATTR_MERCURY_ISA_VERSION
	.align		4
        /*0044*/ 	.byte	0x03, 0x5f
        /*0046*/ 	.short	0x0101


	//----- nvinfo : EIATTR_VRC_CTA_INIT_COUNT
	.align		4
        /*0048*/ 	.byte	0x02, 0x4a
	.zero		1
	.zero		1


	//----- nvinfo : EIATTR_EXIT_INSTR_OFFSETS
	.align		4
        /*004c*/ 	.byte	0x04, 0x1c
        /*004e*/ 	.short	(.L_27 - .L_26)


	//   ....[0]....
.L_26:
        /*0050*/ 	.word	0x00000080


	//   ....[1]....
        /*0054*/ 	.word	0x00000140


	//----- nvinfo : EIATTR_CBANK_PARAM_SIZE
	.align		4
.L_27:
        /*0058*/ 	.byte	0x03, 0x19
        /*005a*/ 	.short	0x0014


	//----- nvinfo : EIATTR_PARAM_CBANK
	.align		4
        /*005c*/ 	.byte	0x04, 0x0a
        /*005e*/ 	.short	(.L_29 - .L_28)
	.align		4
.L_28:
        /*0060*/ 	.word	index@(.nv.constant0._Z14block_perm_orgPiS_i)
        /*0064*/ 	.short	0x0380
        /*0066*/ 	.short	0x0014


	//----- nvinfo : EIATTR_SW_WAR
	.align		4
.L_29:
        /*0068*/ 	.byte	0x04, 0x36
        /*006a*/ 	.short	(.L_31 - .L_30)
.L_30:
        /*006c*/ 	.word	0x00000008
.L_31:


//--------------------- .nv.info._Z10block_permPiS_i --------------------------
	.section	.nv.info._Z10block_permPiS_i,"",@"SHT_CUDA_INFO"
	.sectionflags	@""
	.align	4


	//----- nvinfo : EIATTR_CUDA_API_VERSION
	.align		4
        /*0000*/ 	.byte	0x04, 0x37
        /*0002*/ 	.short	(.L_33 - .L_32)
.L_32:
        /*0004*/ 	.word	0x00000082


	//----- nvinfo : EIATTR_KPARAM_INFO
	.align		4
.L_33:
        /*0008*/ 	.byte	0x04, 0x17
        /*000a*/ 	.short	(.L_35 - .L_34)
.L_34:
        /*000c*/ 	.word	0x00000000
        /*0010*/ 	.short	0x0002
        /*0012*/ 	.short	0x0010
        /*0014*/ 	.byte	0x00, 0xf0, 0x11, 0x00


	//----- nvinfo : EIATTR_KPARAM_INFO
	.align		4
.L_35:
        /*0018*/ 	.byte	0x04, 0x17
        /*001a*/ 	.short	(.L_37 - .L_36)
.L_36:
        /*001c*/ 	.word	0x00000000
        /*0020*/ 	.short	0x0001
        /*0022*/ 	.short	0x0008
        /*0024*/ 	.byte	0x00, 0xf5, 0x21, 0x00


	//----- nvinfo : EIATTR_KPARAM_INFO
	.align		4
.L_37:
        /*0028*/ 	.byte	0x04, 0x17
        /*002a*/ 	.short	(.L_39 - .L_38)
.L_38:
        /*002c*/ 	.word	0x00000000
        /*0030*/ 	.short	0x0000
        /*0032*/ 	.short	0x0000
        /*0034*/ 	.byte	0x00, 0xf5, 0x21, 0x00


	//----- nvinfo : EIATTR_SPARSE_MMA_MASK
	.align		4
.L_39:
        /*0038*/ 	.byte	0x03, 0x50
        /*003a*/ 	.short	0x0000


	//----- nvinfo : EIATTR_MAXREG_COUNT
	.align		4
        /*003c*/ 	.byte	0x03, 0x1b
        /*003e*/ 	.short	0x00ff


	//----- nvinfo : EIATTR_NUM_BARRIERS
	.align		4
        /*0040*/ 	.byte	0x02, 0x4c
        /*0042*/ 	.byte	0x01
	.zero		1


	//----- nvinfo : EIATTR_MERCURY_ISA_VERSION
	.align		4
        /*0044*/ 	.byte	0x03, 0x5f
        /*0046*/ 	.short	0x0101


	//----- nvinfo : EIATTR_VRC_CTA_INIT_COUNT
	.align		4
        /*0048*/ 	.byte	0x02, 0x4a
	.zero		1
	.zero		1


	//----- nvinfo : EIATTR_EXIT_INSTR_OFFSETS
	.align		4
        /*004c*/ 	.byte	0x04, 0x1c
        /*004e*/ 	.short	(.L_41 - .L_40)


	//   ....[0]....
.L_40:
        /*0050*/ 	.word	0x00000080


	//   ....[1]....
        /*0054*/ 	.word	0x000001a0


	//----- nvinfo : EIATTR_CBANK_PARAM_SIZE
	.align		4
.L_41:
        /*0058*/ 	.byte	0x03, 0x19
        /*005a*/ 	.short	0x0014


	//----- nvinfo : EIATTR_PARAM_CBANK
	.align		4
        /*005c*/ 	.byte	0x04, 0x0a
        /*005e*/ 	.short	(.L_43 - .L_42)
	.align		4
.L_42:
        /*0060*/ 	.word	index@(.nv.constant0._Z10block_permPiS_i)
        /*0064*/ 	.short	0x0380
        /*0066*/ 	.short	0x0014


	//----- nvinfo : EIATTR_SW_WAR
	.align		4
.L_43:
        /*0068*/ 	.byte	0x04, 0x36
        /*006a*/ 	.short	(.L_45 - .L_44)
.L_44:
        /*006c*/ 	.word	0x00000008
.L_45:


//--------------------- .nv.info._Z22uint_to_int_conversionPjPii --------------------------
	.section	.nv.info._Z22uint_to_int_conversionPjPii,"",@"SHT_CUDA_INFO"
	.sectionflags	@""
	.align	4


	//----- nvinfo : EIATTR_CUDA_API_VERSION
	.align		4
        /*0000*/ 	.byte	0x04, 0x37
        /*0002*/ 	.short	(.L_47 - .L_46)
.L_46:
        /*0004*/ 	.word	0x00000082


	//----- nvinfo : EIATTR_KPARAM_INFO
	.align		4
.L_47:
        /*0008*/ 	.byte	0x04, 0x17
        /*000a*/ 	.short	(.L_49 - .L_48)
.L_48:
        /*000c*/ 	.word	0x00000000
        /*0010*/ 	.short	0x0002
        /*0012*/ 	.short	0x0010
        /*0014*/ 	.byte	0x00, 0xf0, 0x11, 0x00


	//----- nvinfo : EIATTR_KPARAM_INFO
	.align		4
.L_49:
        /*0018*/ 	.byte	0x04, 0x17
        /*001a*/ 	.short	(.L_51 - .L_50)
.L_50:
        /*001c*/ 	.word	0x00000000
        /*0020*/ 	.short	0x0001
        /*0022*/ 	.short	0x0008
        /*0024*/ 	.byte	0x00, 0xf5, 0x21, 0x00


	//----- nvinfo : EIATTR_KPARAM_INFO
	.align		4
.L_51:
        /*0028*/ 	.byte	0x04, 0x17
        /*002a*/ 	.short	(.L_53 - .L_52)
.L_52:
        /*002c*/ 	.word	0x00000000
        /*0030*/ 	.short	0x0000
        /*0032*/ 	.short	0x0000
        /*0034*/ 	.byte	0x00, 0xf5, 0x21, 0x00


	//----- nvinfo : EIATTR_SPARSE_MMA_MASK
	.align		4
.L_53:
        /*0038*/ 	.byte	0x03, 0x50
        /*003a*/ 	.short	0x0000


	//----- nvinfo : EIATTR_MAXREG_COUNT
	.align		4
        /*003c*/ 	.byte	0x03, 0x1b
        /*003e*/ 	.short	0x00ff


	//----- nvinfo : EIATTR_MERCURY_ISA_VERSION
	.align		4
        /*0040*/ 	.byte	0x03, 0x5f
        /*0042*/ 	.short	0x0101


	//----- nvinfo : EIATTR_VRC_CTA_INIT_COUNT
	.align		4
        /*0044*/ 	.byte	0x02, 0x4a
	.zero		1
	.zero		1


	//----- nvinfo : EIATTR_EXIT_INSTR_OFFSETS
	.align		4
        /*0048*/ 	.byte	0x04, 0x1c
        /*004a*/ 	.short	(.L_55 - .L_54)


	//   ....[0]....
.L_54:
        /*004c*/ 	.word	0x000001e0


	//----- nvinfo : EIATTR_CBANK_PARAM_SIZE
	.align		4
.L_55:
        /*0050*/ 	.byte	0x03, 0x19
        /*0052*/ 	.short	0x0014


	//----- nvinfo : EIATTR_PARAM_CBANK
	.align		4
        /*0054*/ 	.byte	0x04, 0x0a
        /*0056*/ 	.short	(.L_57 - .L_56)
	.align		4
.L_56:
        /*0058*/ 	.word	index@(.nv.constant0._Z22uint_to_int_conversionPjPii)
        /*005c*/ 	.short	0x0380
        /*005e*/ 	.short	0x0014


	//----- nvinfo : EIATTR_SW_WAR
	.align		4
.L_57:
        /*0060*/ 	.byte	0x04, 0x36
        /*0062*/ 	.short	(.L_59 - .L_58)
.L_58:
        /*0064*/ 	.word	0x00000008
.L_59:


//--------------------- .nv.callgraph             --------------------------
	.section	.nv.callgraph,"",@"SHT_CUDA_CALLGRAPH"
	.align	4
	.sectionentsize	8
	.align		4
        /*0000*/ 	.word	0x00000000
	.align		4
        /*0004*/ 	.word	0xffffffff
	.align		4
        /*0008*/ 	.word	0x00000000
	.align		4
        /*000c*/ 	.word	0xfffffffe
	.align		4
        /*0010*/ 	.word	0x00000000
	.align		4
        /*0014*/ 	.word	0xfffffffd
	.align		4
        /*0018*/ 	.word	0x00000000
	.align		4
        /*001c*/ 	.word	0xfffffffc


//--------------------- .text._Z14block_perm_orgPiS_i --------------------------
	.section	.text._Z14block_perm_orgPiS_i,"ax",@progbits
	.align	128
        .global         _Z14block_perm_orgPiS_i
        .type           _Z14block_perm_orgPiS_i,@function
        .size           _Z14block_perm_orgPiS_i,(.L_x_3 - _Z14block_perm_orgPiS_i)
        .other          _Z14block_perm_orgPiS_i,@"STO_CUDA_ENTRY STV_DEFAULT"
_Z14block_perm_orgPiS_i:
.text._Z14block_perm_orgPiS_i:
[----:B------:R-:W-:Y:S01]  /*0000*/  LDC R1, c[0x0][0x37c] ;  /* 0x0000df00ff017b82 */ /* 0x000fe20000000800 */
[----:B------:R-:W0:Y:S07]  /*0010*/  S2R R5, SR_TID.X ;  /* 0x0000000000057919 */ /* 0x000e2e0000002100 */
[----:B------:R-:W1:Y:S01]  /*0020*/  S2UR UR4, SR_CTAID.X ;  /* 0x00000000000479c3 */ /* 0x000e620000002500 */
[----:B------:R-:W1:Y:S01]  /*0030*/  LDCU UR5, c[0x0][0x360] ;  /* 0x00006c00ff0577ac */ /* 0x000e620008000800 */
[----:B------:R-:W2:Y:S01]  /*0040*/  LDCU UR6, c[0x0][0x390] ;  /* 0x00007200ff0677ac */ /* 0x000ea20008000800 */
[----:B-1----:R-:W-:-:S06]  /*0050*/  UIMAD UR4, UR4, UR5, URZ ;  /* 0x00000005040472a4 */ /* 0x002fcc000f8e02ff */
[----:B0-----:R-:W-:-:S04]  /*0060*/  IADD3 R9, PT, PT, R5, UR4, RZ ;  /* 0x0000000405097c10 */ /* 0x001fc8000fffe0ff */
[----:B--2---:R-:W-:-:S13]  /*0070*/  ISETP.GT.U32.AND P0, PT, R9, UR6, PT ;  /* 0x0000000609007c0c */ /* 0x004fda000bf04070 */
[----:B------:R-:W-:Y:S05]  /*0080*/  @P0 EXIT ;  /* 0x000000000000094d */ /* 0x000fea0003800000 */
[----:B------:R-:W0:Y:S01]  /*0090*/  LDC.64 R2, c[0x0][0x388] ;  /* 0x0000e200ff027b82 */ /* 0x000e220000000a00 */
[----:B------:R-:W1:Y:S07]  /*00a0*/  LDCU.64 UR6, c[0x0][0x358] ;  /* 0x00006b00ff0677ac */ /* 0x000e6e0008000a00 */
[----:B------:R-:W2:Y:S01]  /*00b0*/  LDC.64 R6, c[0x0][0x380] ;  /* 0x0000e000ff067b82 */ /* 0x000ea20000000a00 */
[----:B0-----:R-:W-:-:S06]  /*00c0*/  IMAD.WIDE.U32 R2, R5, 0x4, R2 ;  /* 0x0000000405027825 */ /* 0x001fcc00078e0002 */
[----:B-1----:R-:W3:Y:S02]  /*00d0*/  LDG.E R2, desc[UR6][R2.64] ;  /* 0x0000000602027981 */ /* 0x002ee4000c1e1900 */
[----:B---3--:R-:W-:-:S05]  /*00e0*/  IADD3 R5, PT, PT, R2, UR4, RZ ;  /* 0x0000000402057c10 */ /* 0x008fca000fffe0ff */
[----:B--2---:R-:W-:-:S06]  /*00f0*/  IMAD.WIDE R4, R5, 0x4, R6 ;  /* 0x0000000405047825 */ /* 0x004fcc00078e0206 */
[----:B------:R-:W2:Y:S01]  /*0100*/  LDG.E R5, desc[UR6][R4.64] ;  /* 0x0000000604057981 */ /* 0x000ea2000c1e1900 */
[----:B------:R-:W-:Y:S01]  /*0110*/  IMAD.WIDE.U32 R6, R9, 0x4, R6 ;  /* 0x0000000409067825 */ /* 0x000fe200078e0006 */
[----:B------:R-:W-:Y:S06]  /*0120*/  BAR.SYNC.DEFER_BLOCKING 0x0 ;  /* 0x0000000000007b1d */ /* 0x000fec0000010000 */
[----:B--2---:R-:W-:Y:S01]  /*0130*/  STG.E desc[UR6][R6.64], R5 ;  /* 0x0000000506007986 */ /* 0x004fe2000c101906 */
[----:B------:R-:W-:Y:S05]  /*0140*/  EXIT ;  /* 0x000000000000794d */ /* 0x000fea0003800000 */
.L_x_0:
[----:B------:R-:W-:-:S00]  /*0150*/  BRA `(.L_x_0) ;  /* 0xfffffffc00fc7947 */ /* 0x000fc0000383ffff */
[----:B------:R-:W-:-:S00]  /*0160*/  NOP ;  /* 0x0000000000007918 */ /* 0x000fc00000000000 */
        /* <DEDUP_REMOVED lines=9> */
.L_x_3:


//--------------------- .text._Z10block_permPiS_i --------------------------
	.section	.text._Z10block_permPiS_i,"ax",@progbits
	.align	128
        .global         _Z10block_permPiS_i
        .type           _Z10block_permPiS_i,@function
        .size           _Z10block_permPiS_i,(.L_x_4 - _Z10block_permPiS_i)
        .other          _Z10block_permPiS_i,@"STO_CUDA_ENTRY STV_DEFAULT"
_Z10block_permPiS_i:
.text._Z10block_permPiS_i:
[----:B------:R-:W-:Y:S01]  /*0000*/  LDC R1, c[0x0][0x37c] ;  /* 0x0000df00ff017b82 */ /* 0x000fe20000000800 */
[----:B------:R-:W0:Y:S07]  /*0010*/  S2R R8, SR_TID.X ;  /* 0x0000000000087919 */ /* 0x000e2e0000002100 */
[----:B------:R-:W1:Y:S01]  /*0020*/  S2UR UR4, SR_CTAID.X ;  /* 0x00000000000479c3 */ /* 0x000e620000002500 */
[----:B------:R-:W2:Y:S07]  /*0030*/  LDCU UR5, c[0x0][0x390] ;  /* 0x00007200ff0577ac */ /* 0x000eae0008000800 */
[----:B------:R-:W1:Y:S02]  /*0040*/  LDC R3, c[0x0][0x360] ;  /* 0x0000d800ff037b82 */ /* 0x000e640000000800 */
[----:B-1----:R-:W-:-:S05]  /*0050*/  IMAD R3, R3, UR4, RZ ;  /* 0x0000000403037c24 */ /* 0x002fca000f8e02ff */
[----:B0-----:R-:W-:-:S04]  /*0060*/  IADD3 R9, PT, PT, R3, R8, RZ ;  /* 0x0000000803097210 */ /* 0x001fc80007ffe0ff */
[----:B--2---:R-:W-:-:S13]  /*0070*/  ISETP.GT.U32.AND P0, PT, R9, UR5, PT ;  /* 0x0000000509007c0c */ /* 0x004fda000bf04070 */
[----:B------:R-:W-:Y:S05]  /*0080*/  @P0 EXIT ;  /* 0x000000000000094d */ /* 0x000fea0003800000 */
[----:B------:R-:W0:Y:S01]  /*0090*/  LDC.64 R6, c[0x0][0x380] ;  /* 0x0000e000ff067b82 */ /* 0x000e220000000a00 */
[----:B------:R-:W1:Y:S07]  /*00a0*/  LDCU.64 UR6, c[0x0][0x358] ;  /* 0x00006b00ff0677ac */ /* 0x000e6e0008000a00 */
[----:B------:R-:W2:Y:S08]  /*00b0*/  S2UR UR5, SR_CgaCtaId ;  /* 0x00000000000579c3 */ /* 0x000eb00000008800 */
[----:B------:R-:W3:Y:S01]  /*00c0*/  LDC.64 R4, c[0x0][0x388] ;  /* 0x0000e200ff047b82 */ /* 0x000ee20000000a00 */
[----:B0-----:R-:W-:-:S05]  /*00d0*/  IMAD.WIDE R2, R3, 0x4, R6 ;  /* 0x0000000403027825 */ /* 0x001fca00078e0206 */
[----:B-1----:R-:W4:Y:S01]  /*00e0*/  LDG.E R0, desc[UR6][R2.64] ;  /* 0x0000000602007981 */ /* 0x002f22000c1e1900 */
[----:B------:R-:W-:Y:S02]  /*00f0*/  UMOV UR4, 0x400 ;  /* 0x0000040000047882 */ /* 0x000fe40000000000 */
[----:B--2---:R-:W-:-:S06]  /*0100*/  ULEA UR4, UR5, UR4, 0x18 ;  /* 0x0000000405047291 */ /* 0x004fcc000f8ec0ff */
[C---:B------:R-:W-:Y:S01]  /*0110*/  LEA R11, R8.reuse, UR4, 0x2 ;  /* 0x00000004080b7c11 */ /* 0x040fe2000f8e10ff */
[----:B---3--:R-:W-:-:S04]  /*0120*/  IMAD.WIDE.U32 R4, R8, 0x4, R4 ;  /* 0x0000000408047825 */ /* 0x008fc800078e0004 */
[----:B----4-:R-:W-:Y:S01]  /*0130*/  STS [R11], R0 ;  /* 0x000000000b007388 */ /* 0x010fe20000000800 */
[----:B------:R-:W-:Y:S06]  /*0140*/  BAR.SYNC.DEFER_BLOCKING 0x0 ;  /* 0x0000000000007b1d */ /* 0x000fec0000010000 */
[----:B------:R-:W2:Y:S01]  /*0150*/  LDG.E R4, desc[UR6][R4.64] ;  /* 0x0000000604047981 */ /* 0x000ea2000c1e1900 */
[----:B------:R-:W-:Y:S01]  /*0160*/  IMAD.WIDE.U32 R2, R9, 0x4, R6 ;  /* 0x0000000409027825 */ /* 0x000fe200078e0006 */
[----:B--2---:R-:W-:-:S05]  /*0170*/  LEA R8, R4, UR4, 0x2 ;  /* 0x0000000404087c11 */ /* 0x004fca000f8e10ff */
[----:B------:R-:W0:Y:S04]  /*0180*/  LDS R13, [R8] ;  /* 0x00000000080d7984 */ /* 0x000e280000000800 */
[----:B0-----:R-:W-:Y:S01]  /*0190*/  STG.E desc[UR6][R2.64], R13 ;  /* 0x0000000d02007986 */ /* 0x001fe2000c101906 */
[----:B------:R-:W-:Y:S05]  /*01a0*/  EXIT ;  /* 0x000000000000794d */ /* 0x000fea0003800000 */
.L_x_1:
        /* <DEDUP_REMOVED lines=13> */
.L_x_4:


//--------------------- .text._Z22uint_to_int_conversionPjPii --------------------------
	.section	.text._Z22uint_to_int_conversionPjPii,"ax",@progbits
	.align	128
        .global         _Z22uint_to_int_conversionPjPii
        .type           _Z22uint_to_int_conversionPjPii,@function
        .size           _Z22uint_to_int_conversionPjPii,(.L_x_5 - _Z22uint_to_int_conversionPjPii)
        .other          _Z22uint_to_int_conversionPjPii,@"STO_CUDA_ENTRY STV_DEFAULT"
_Z22uint_to_int_conversionPjPii:
.text._Z22uint_to_int_conversionPjPii:
[----:B------:R-:W-:Y:S01]  /*0000*/  LDC R1, c[0x0][0x37c] ;  /* 0x0000df00ff017b82 */ /* 0x000fe20000000800 */
[----:B------:R-:W0:Y:S07]  /*0010*/  S2R R7, SR_TID.X ;  /* 0x0000000000077919 */ /* 0x000e2e0000002100 */
[----:B------:R-:W0:Y:S01]  /*0020*/  S2UR UR6, SR_CTAID.X ;  /* 0x00000000000679c3 */ /* 0x000e220000002500 */
[----:B------:R-:W1:Y:S07]  /*0030*/  LDCU.64 UR4, c[0x0][0x358] ;  /* 0x00006b00ff0477ac */ /* 0x000e6e0008000a00 */
[----:B------:R-:W0:Y:S08]  /*0040*/  LDC R0, c[0x0][0x360] ;  /* 0x0000d800ff007b82 */ /* 0x000e300000000800 */
[----:B------:R-:W2:Y:S01]  /*0050*/  LDC.64 R2, c[0x0][0x380] ;  /* 0x0000e000ff027b82 */ /* 0x000ea20000000a00 */
[----:B0-----:R-:W-:Y:S01]  /*0060*/  IMAD R7, R0, UR6, R7 ;  /* 0x0000000600077c24 */ /* 0x001fe2000f8e0207 */
[----:B------:R-:W0:Y:S03]  /*0070*/  LDCU UR6, c[0x0][0x390] ;  /* 0x00007200ff0677ac */ /* 0x000e260008000800 */
[----:B--2---:R-:W-:-:S06]  /*0080*/  IMAD.WIDE R2, R7, 0x4, R2 ;  /* 0x0000000407027825 */ /* 0x004fcc00078e0202 */
[----:B-1----:R-:W2:Y:S01]  /*0090*/  LDG.E R2, desc[UR4][R2.64] ;  /* 0x0000000402027981 */ /* 0x002ea2000c1e1900 */
[----:B0-----:R-:W0:Y:S01]  /*00a0*/  I2F.U32.RP R0, UR6 ;  /* 0x0000000600007d06 */ /* 0x001e220008209000 */
[----:B------:R-:W-:-:S07]  /*00b0*/  ISETP.NE.U32.AND P1, PT, RZ, UR6, PT ;  /* 0x00000006ff007c0c */ /* 0x000fce000bf25070 */
[----:B0-----:R-:W0:Y:S02]  /*00c0*/  MUFU.RCP R0, R0 ;  /* 0x0000000000007308 */ /* 0x001e240000001000 */
[----:B0-----:R-:W-:-:S06]  /*00d0*/  IADD3 R4, PT, PT, R0, 0xffffffe, RZ ;  /* 0x0ffffffe00047810 */ /* 0x001fcc0007ffe0ff */
[----:B------:R0:W1:Y:S02]  /*00e0*/  F2I.FTZ.U32.TRUNC.NTZ R5, R4 ;  /* 0x0000000400057305 */ /* 0x000064000021f000 */
[----:B0-----:R-:W-:Y:S01]  /*00f0*/  HFMA2 R4, -RZ, RZ, 0, 0 ;  /* 0x00000000ff047431 */ /* 0x001fe200000001ff */
[----:B-1----:R-:W-:-:S05]  /*0100*/  IADD3 R9, PT, PT, RZ, -R5, RZ ;  /* 0x80000005ff097210 */ /* 0x002fca0007ffe0ff */
[----:B------:R-:W-:-:S04]  /*0110*/  IMAD R9, R9, UR6, RZ ;  /* 0x0000000609097c24 */ /* 0x000fc8000f8e02ff */
[----:B------:R-:W-:-:S06]  /*0120*/  IMAD.HI.U32 R5, R5, R9, R4 ;  /* 0x0000000905057227 */ /* 0x000fcc00078e0004 */
[----:B--2---:R-:W-:-:S05]  /*0130*/  IMAD.HI.U32 R5, R5, R2, RZ ;  /* 0x0000000205057227 */ /* 0x004fca00078e00ff */
[----:B------:R-:W-:-:S05]  /*0140*/  IADD3 R5, PT, PT, -R5, RZ, RZ ;  /* 0x000000ff05057210 */ /* 0x000fca0007ffe1ff */
[----:B------:R-:W-:Y:S02]  /*0150*/  IMAD R5, R5, UR6, R2 ;  /* 0x0000000605057c24 */ /* 0x000fe4000f8e0202 */
[----:B------:R-:W0:Y:S03]  /*0160*/  LDC.64 R2, c[0x0][0x388] ;  /* 0x0000e200ff027b82 */ /* 0x000e260000000a00 */
[----:B------:R-:W-:-:S13]  /*0170*/  ISETP.GE.U32.AND P0, PT, R5, UR6, PT ;  /* 0x0000000605007c0c */ /* 0x000fda000bf06070 */
[----:B------:R-:W-:-:S04]  /*0180*/  @P0 IADD3 R5, PT, PT, R5, -UR6, RZ ;  /* 0x8000000605050c10 */ /* 0x000fc8000fffe0ff */
[----:B------:R-:W-:Y:S01]  /*0190*/  ISETP.GE.U32.AND P0, PT, R5, UR6, PT ;  /* 0x0000000605007c0c */ /* 0x000fe2000bf06070 */
[----:B0-----:R-:W-:-:S12]  /*01a0*/  IMAD.WIDE R2, R7, 0x4, R2 ;  /* 0x0000000407027825 */ /* 0x001fd800078e0202 */
[----:B------:R-:W-:Y:S02]  /*01b0*/  @P0 IADD3 R5, PT, PT, R5, -UR6, RZ ;  /* 0x8000000605050c10 */ /* 0x000fe4000fffe0ff */
[----:B------:R-:W-:-:S05]  /*01c0*/  @!P1 LOP3.LUT R5, RZ, UR6, RZ, 0x33, !PT ;  /* 0x00000006ff059c12 */ /* 0x000fca000f8e33ff */
[----:B------:R-:W-:Y:S01]  /*01d0*/  STG.E desc[UR4][R2.64], R5 ;  /* 0x0000000502007986 */ /* 0x000fe2000c101904 */
[----:B------:R-:W-:Y:S05]  /*01e0*/  EXIT ;  /* 0x000000000000794d */ /* 0x000fea0003800000 */
.L_x_2:
        /* <DEDUP_REMOVED lines=9> */
.L_x_5:


//--------------------- .nv.shared.reserved.0     --------------------------
	.section	.nv.shared.reserved.0,"aw",@nobits
	.weak		__nv_reservedSMEM_offset_0_alias
	.size		__nv_reservedSMEM_offset_0_alias, 0, 64
	.other		__nv_reservedSMEM_offset_0_alias,@"STO_CUDA_RESERVED_SHARED STV_DEFAULT"
__nv_reservedSMEM_offset_0_alias:
	.zero		0
	.zero		64


//--------------------- .nv.shared._Z10block_permPiS_i --------------------------
	.section	.nv.shared._Z10block_permPiS_i,"aw",@nobits
	.sectionflags	@""
	.align	4
.nv.shared._Z10block_permPiS_i:
	.zero		5120


//--------------------- .nv.constant0._Z14block_perm_orgPiS_i --------------------------
	.section	.nv.constant0._Z14block_perm_orgPiS_i,"a",@progbits
	.sectionflags	@""
	.align	4
.nv.constant0._Z14block_perm_orgPiS_i:
	.zero		916


//--------------------- .nv.constant0._Z10block_permPiS_i --------------------------
	.section	.nv.constant0._Z10block_permPiS_i,"a",@progbits
	.sectionflags	@""
	.align	4
.nv.constant0._Z10block_permPiS_i:
	.zero		916


//--------------------- .nv.constant0._Z22uint_to_int_conversionPjPii --------------------------
	.section	.nv.constant0._Z22uint_to_int_conversionPjPii,"a",@progbits
	.sectionflags	@""
	.align	4
.nv.constant0._Z22uint_to_int_conversionPjPii:
	.zero		916


//--------------------- SYMBOLS --------------------------

	.type		.nv.reservedSmem.offset0,@object
	.size		.nv.reservedSmem.offset0,0x4
	.type		.nv.reservedSmem.cap,@object
	.size		.nv.reservedSmem.cap,0x4
